//
// Generated by NVIDIA NVVM Compiler
//
// Compiler Build ID: CL-36424714
// Cuda compilation tools, release 13.0, V13.0.88
// Based on NVVM 20.0.0
//

.version 9.0
.target sm_100
.address_size 64

	// .globl	_Z8product1PfjS_jS_j

.visible .entry _Z8product1PfjS_jS_j(
	.param .u64 .ptr .align 1 _Z8product1PfjS_jS_j_param_0,
	.param .u32 _Z8product1PfjS_jS_j_param_1,
	.param .u64 .ptr .align 1 _Z8product1PfjS_jS_j_param_2,
	.param .u32 _Z8product1PfjS_jS_j_param_3,
	.param .u64 .ptr .align 1 _Z8product1PfjS_jS_j_param_4,
	.param .u32 _Z8product1PfjS_jS_j_param_5
)
{
	.reg .pred 	%p<13>;
	.reg .b32 	%r<94>;
	.reg .b32 	%f<50>;
	.reg .b64 	%rd<69>;
	.reg .b64 	%fd<52>;

	ld.param.u64 	%rd3, [_Z8product1PfjS_jS_j_param_0];
	ld.param.u32 	%r46, [_Z8product1PfjS_jS_j_param_1];
	ld.param.u64 	%rd4, [_Z8product1PfjS_jS_j_param_2];
	ld.param.u32 	%r44, [_Z8product1PfjS_jS_j_param_3];
	ld.param.u64 	%rd5, [_Z8product1PfjS_jS_j_param_4];
	ld.param.u32 	%r47, [_Z8product1PfjS_jS_j_param_5];
	cvta.to.global.u64 	%rd1, %rd5;
	cvta.to.global.u64 	%rd2, %rd4;
	mov.u32 	%r48, %ctaid.x;
	mov.u32 	%r49, %ntid.x;
	mov.u32 	%r50, %tid.x;
	mad.lo.s32 	%r1, %r48, %r49, %r50;
	mov.u32 	%r51, %ctaid.y;
	mov.u32 	%r52, %ntid.y;
	mul.lo.s32 	%r2, %r51, %r52;
	mov.u32 	%r3, %tid.y;
	add.s32 	%r53, %r2, %r3;
	setp.ge.u32 	%p1, %r1, %r46;
	setp.ge.u32 	%p2, %r53, %r47;
	or.pred  	%p3, %p1, %p2;
	@%p3 bra 	$L__BB0_15;
	setp.eq.s32 	%p4, %r44, 0;
	mov.f32 	%f49, 0f00000000;
	@%p4 bra 	$L__BB0_14;
	mul.lo.s32 	%r5, %r44, %r1;
	and.b32  	%r6, %r44, 7;
	setp.lt.u32 	%p5, %r44, 8;
	mov.b32 	%r92, 0;
	mov.f64 	%fd51, 0d0000000000000000;
	@%p5 bra 	$L__BB0_5;
	and.b32  	%r92, %r44, -8;
	neg.s32 	%r90, %r92;
	add.s32 	%r55, %r3, %r47;
	add.s32 	%r89, %r55, %r2;
	shl.b32 	%r10, %r47, 3;
	shl.b32 	%r56, %r47, 1;
	add.s32 	%r88, %r53, %r56;
	mad.lo.s32 	%r87, %r47, 3, %r53;
	shl.b32 	%r57, %r47, 2;
	add.s32 	%r86, %r53, %r57;
	mad.lo.s32 	%r85, %r47, 5, %r53;
	mad.lo.s32 	%r84, %r47, 6, %r53;
	mad.lo.s32 	%r83, %r47, 7, %r53;
	add.s32 	%r81, %r5, 3;
	mov.f64 	%fd51, 0d0000000000000000;
	mov.u32 	%r82, %r53;
$L__BB0_4:
	.pragma "nounroll";
	add.s32 	%r58, %r81, -3;
	mul.wide.u32 	%rd6, %r58, 4;
	add.s64 	%rd7, %rd2, %rd6;
	ld.global.f32 	%f4, [%rd7];
	mul.wide.u32 	%rd8, %r82, 4;
	add.s64 	%rd9, %rd1, %rd8;
	ld.global.f32 	%f5, [%rd9];
	mul.f32 	%f6, %f4, %f5;
	cvt.f64.f32 	%fd16, %f6;
	add.f64 	%fd17, %fd51, %fd16;
	add.s32 	%r59, %r81, -2;
	mul.wide.u32 	%rd10, %r59, 4;
	add.s64 	%rd11, %rd2, %rd10;
	ld.global.f32 	%f7, [%rd11];
	mul.wide.u32 	%rd12, %r89, 4;
	add.s64 	%rd13, %rd1, %rd12;
	ld.global.f32 	%f8, [%rd13];
	mul.f32 	%f9, %f7, %f8;
	cvt.f64.f32 	%fd18, %f9;
	add.f64 	%fd19, %fd17, %fd18;
	add.s32 	%r60, %r81, -1;
	mul.wide.u32 	%rd14, %r60, 4;
	add.s64 	%rd15, %rd2, %rd14;
	ld.global.f32 	%f10, [%rd15];
	mul.wide.u32 	%rd16, %r88, 4;
	add.s64 	%rd17, %rd1, %rd16;
	ld.global.f32 	%f11, [%rd17];
	mul.f32 	%f12, %f10, %f11;
	cvt.f64.f32 	%fd20, %f12;
	add.f64 	%fd21, %fd19, %fd20;
	add.s32 	%r61, %r81, 4;
	mul.wide.u32 	%rd18, %r81, 4;
	add.s64 	%rd19, %rd2, %rd18;
	ld.global.f32 	%f13, [%rd19];
	mul.wide.u32 	%rd20, %r87, 4;
	add.s64 	%rd21, %rd1, %rd20;
	ld.global.f32 	%f14, [%rd21];
	mul.f32 	%f15, %f13, %f14;
	cvt.f64.f32 	%fd22, %f15;
	add.f64 	%fd23, %fd21, %fd22;
	add.s32 	%r62, %r81, 1;
	mul.wide.u32 	%rd22, %r62, 4;
	add.s64 	%rd23, %rd2, %rd22;
	ld.global.f32 	%f16, [%rd23];
	mul.wide.u32 	%rd24, %r86, 4;
	add.s64 	%rd25, %rd1, %rd24;
	ld.global.f32 	%f17, [%rd25];
	mul.f32 	%f18, %f16, %f17;
	cvt.f64.f32 	%fd24, %f18;
	add.f64 	%fd25, %fd23, %fd24;
	add.s32 	%r63, %r81, 2;
	mul.wide.u32 	%rd26, %r63, 4;
	add.s64 	%rd27, %rd2, %rd26;
	ld.global.f32 	%f19, [%rd27];
	mul.wide.u32 	%rd28, %r85, 4;
	add.s64 	%rd29, %rd1, %rd28;
	ld.global.f32 	%f20, [%rd29];
	mul.f32 	%f21, %f19, %f20;
	cvt.f64.f32 	%fd26, %f21;
	add.f64 	%fd27, %fd25, %fd26;
	add.s32 	%r64, %r81, 3;
	mul.wide.u32 	%rd30, %r64, 4;
	add.s64 	%rd31, %rd2, %rd30;
	ld.global.f32 	%f22, [%rd31];
	mul.wide.u32 	%rd32, %r84, 4;
	add.s64 	%rd33, %rd1, %rd32;
	ld.global.f32 	%f23, [%rd33];
	mul.f32 	%f24, %f22, %f23;
	cvt.f64.f32 	%fd28, %f24;
	add.f64 	%fd29, %fd27, %fd28;
	mul.wide.u32 	%rd34, %r61, 4;
	add.s64 	%rd35, %rd2, %rd34;
	ld.global.f32 	%f25, [%rd35];
	mul.wide.u32 	%rd36, %r83, 4;
	add.s64 	%rd37, %rd1, %rd36;
	ld.global.f32 	%f26, [%rd37];
	mul.f32 	%f27, %f25, %f26;
	cvt.f64.f32 	%fd30, %f27;
	add.f64 	%fd51, %fd29, %fd30;
	add.s32 	%r90, %r90, 8;
	add.s32 	%r89, %r89, %r10;
	add.s32 	%r88, %r88, %r10;
	add.s32 	%r87, %r87, %r10;
	add.s32 	%r86, %r86, %r10;
	add.s32 	%r85, %r85, %r10;
	add.s32 	%r84, %r84, %r10;
	add.s32 	%r83, %r83, %r10;
	add.s32 	%r82, %r82, %r10;
	add.s32 	%r81, %r81, 8;
	setp.ne.s32 	%p6, %r90, 0;
	@%p6 bra 	$L__BB0_4;
$L__BB0_5:
	setp.eq.s32 	%p7, %r6, 0;
	@%p7 bra 	$L__BB0_13;
	and.b32  	%r39, %r44, 3;
	setp.lt.u32 	%p8, %r6, 4;
	@%p8 bra 	$L__BB0_8;
	add.s32 	%r65, %r92, %r5;
	mul.wide.u32 	%rd38, %r65, 4;
	add.s64 	%rd39, %rd2, %rd38;
	ld.global.f32 	%f28, [%rd39];
	mad.lo.s32 	%r66, %r92, %r47, %r53;
	mul.wide.u32 	%rd40, %r66, 4;
	add.s64 	%rd41, %rd1, %rd40;
	ld.global.f32 	%f29, [%rd41];
	mul.f32 	%f30, %f28, %f29;
	cvt.f64.f32 	%fd32, %f30;
	add.f64 	%fd33, %fd51, %fd32;
	add.s32 	%r67, %r65, 1;
	mul.wide.u32 	%rd42, %r67, 4;
	add.s64 	%rd43, %rd2, %rd42;
	ld.global.f32 	%f31, [%rd43];
	add.s32 	%r68, %r66, %r47;
	mul.wide.u32 	%rd44, %r68, 4;
	add.s64 	%rd45, %rd1, %rd44;
	ld.global.f32 	%f32, [%rd45];
	mul.f32 	%f33, %f31, %f32;
	cvt.f64.f32 	%fd34, %f33;
	add.f64 	%fd35, %fd33, %fd34;
	add.s32 	%r69, %r65, 2;
	mul.wide.u32 	%rd46, %r69, 4;
	add.s64 	%rd47, %rd2, %rd46;
	ld.global.f32 	%f34, [%rd47];
	add.s32 	%r70, %r68, %r47;
	mul.wide.u32 	%rd48, %r70, 4;
	add.s64 	%rd49, %rd1, %rd48;
	ld.global.f32 	%f35, [%rd49];
	mul.f32 	%f36, %f34, %f35;
	cvt.f64.f32 	%fd36, %f36;
	add.f64 	%fd37, %fd35, %fd36;
	add.s32 	%r71, %r65, 3;
	mul.wide.u32 	%rd50, %r71, 4;
	add.s64 	%rd51, %rd2, %rd50;
	ld.global.f32 	%f37, [%rd51];
	add.s32 	%r72, %r70, %r47;
	mul.wide.u32 	%rd52, %r72, 4;
	add.s64 	%rd53, %rd1, %rd52;
	ld.global.f32 	%f38, [%rd53];
	mul.f32 	%f39, %f37, %f38;
	cvt.f64.f32 	%fd38, %f39;
	add.f64 	%fd51, %fd37, %fd38;
	add.s32 	%r92, %r92, 4;
$L__BB0_8:
	setp.eq.s32 	%p9, %r39, 0;
	@%p9 bra 	$L__BB0_13;
	setp.eq.s32 	%p10, %r39, 1;
	@%p10 bra 	$L__BB0_11;
	add.s32 	%r73, %r92, %r5;
	mul.wide.u32 	%rd54, %r73, 4;
	add.s64 	%rd55, %rd2, %rd54;
	ld.global.f32 	%f40, [%rd55];
	mad.lo.s32 	%r74, %r92, %r47, %r53;
	mul.wide.u32 	%rd56, %r74, 4;
	add.s64 	%rd57, %rd1, %rd56;
	ld.global.f32 	%f41, [%rd57];
	mul.f32 	%f42, %f40, %f41;
	cvt.f64.f32 	%fd40, %f42;
	add.f64 	%fd41, %fd51, %fd40;
	add.s32 	%r75, %r73, 1;
	mul.wide.u32 	%rd58, %r75, 4;
	add.s64 	%rd59, %rd2, %rd58;
	ld.global.f32 	%f43, [%rd59];
	add.s32 	%r76, %r74, %r47;
	mul.wide.u32 	%rd60, %r76, 4;
	add.s64 	%rd61, %rd1, %rd60;
	ld.global.f32 	%f44, [%rd61];
	mul.f32 	%f45, %f43, %f44;
	cvt.f64.f32 	%fd42, %f45;
	add.f64 	%fd51, %fd41, %fd42;
	add.s32 	%r92, %r92, 2;
$L__BB0_11:
	and.b32  	%r77, %r44, 1;
	setp.eq.b32 	%p11, %r77, 1;
	not.pred 	%p12, %p11;
	@%p12 bra 	$L__BB0_13;
	add.s32 	%r78, %r92, %r5;
	mul.wide.u32 	%rd62, %r78, 4;
	add.s64 	%rd63, %rd2, %rd62;
	ld.global.f32 	%f46, [%rd63];
	mad.lo.s32 	%r79, %r92, %r47, %r53;
	mul.wide.u32 	%rd64, %r79, 4;
	add.s64 	%rd65, %rd1, %rd64;
	ld.global.f32 	%f47, [%rd65];
	mul.f32 	%f48, %f46, %f47;
	cvt.f64.f32 	%fd43, %f48;
	add.f64 	%fd51, %fd51, %fd43;
$L__BB0_13:
	cvt.rn.f32.f64 	%f49, %fd51;
$L__BB0_14:
	mad.lo.s32 	%r80, %r47, %r1, %r53;
	cvta.to.global.u64 	%rd66, %rd3;
	mul.wide.u32 	%rd67, %r80, 4;
	add.s64 	%rd68, %rd66, %rd67;
	st.global.f32 	[%rd68], %f49;
$L__BB0_15:
	ret;

}
	// .globl	_Z3setPfjS_jS_j
.visible .entry _Z3setPfjS_jS_j(
	.param .u64 .ptr .align 1 _Z3setPfjS_jS_j_param_0,
	.param .u32 _Z3setPfjS_jS_j_param_1,
	.param .u64 .ptr .align 1 _Z3setPfjS_jS_j_param_2,
	.param .u32 _Z3setPfjS_jS_j_param_3,
	.param .u64 .ptr .align 1 _Z3setPfjS_jS_j_param_4,
	.param .u32 _Z3setPfjS_jS_j_param_5
)
{
	.reg .pred 	%p<4>;
	.reg .b32 	%r<16>;
	.reg .b32 	%f<4>;
	.reg .b64 	%rd<12>;

	ld.param.u64 	%rd1, [_Z3setPfjS_jS_j_param_0];
	ld.param.u32 	%r5, [_Z3setPfjS_jS_j_param_1];
	ld.param.u64 	%rd2, [_Z3setPfjS_jS_j_param_2];
	ld.param.u32 	%r3, [_Z3setPfjS_jS_j_param_3];
	ld.param.u64 	%rd3, [_Z3setPfjS_jS_j_param_4];
	ld.param.u32 	%r6, [_Z3setPfjS_jS_j_param_5];
	mov.u32 	%r7, %ctaid.x;
	mov.u32 	%r8, %ntid.x;
	mov.u32 	%r9, %tid.x;
	mad.lo.s32 	%r1, %r7, %r8, %r9;
	mov.u32 	%r10, %ctaid.y;
	mov.u32 	%r11, %ntid.y;
	mov.u32 	%r12, %tid.y;
	mad.lo.s32 	%r13, %r10, %r11, %r12;
	setp.ge.u32 	%p1, %r1, %r5;
	setp.ge.u32 	%p2, %r13, %r6;
	or.pred  	%p3, %p1, %p2;
	@%p3 bra 	$L__BB1_2;
	cvta.to.global.u64 	%rd4, %rd2;
	cvta.to.global.u64 	%rd5, %rd3;
	cvta.to.global.u64 	%rd6, %rd1;
	mad.lo.s32 	%r14, %r3, %r1, %r13;
	mul.wide.u32 	%rd7, %r14, 4;
	add.s64 	%rd8, %rd4, %rd7;
	ld.global.f32 	%f1, [%rd8];
	add.s64 	%rd9, %rd5, %rd7;
	ld.global.f32 	%f2, [%rd9];
	mul.f32 	%f3, %f1, %f2;
	mad.lo.s32 	%r15, %r6, %r1, %r13;
	mul.wide.u32 	%rd10, %r15, 4;
	add.s64 	%rd11, %rd6, %rd10;
	st.global.f32 	[%rd11], %f3;
$L__BB1_2:
	ret;

}


// ===== COMPILED SASS (sm_100) =====

	.target	sm_100

	.elftype	@"ET_EXEC"


//--------------------- .note.nv.tkinfo           --------------------------
	.section	.note.nv.tkinfo,"",@"SHT_NOTE"
	.sectionflags	@"SHF_NOTE_NV_TKINFO"
	.tkinfo
        /*0018*/ 	.word	0x00000002
        /*0030*/ 	.string	""
        /*0030*/ 	.string	"ptxas"
        /*0030*/ 	.string	"Cuda compilation tools, release 13.0, V13.0.88"
        /*0030*/ 	.string	"Build cuda_13.0.r13.0/compiler.36424714_0"
        /*0030*/ 	.string	"-arch sm_100 -m 64 "



//--------------------- .note.nv.cuinfo           --------------------------
	.section	.note.nv.cuinfo,"",@"SHT_NOTE"
	.sectionflags	@"SHF_NOTE_NV_CUINFO"
        /*0018*/ 	.short	0x0002
        /*001a*/ 	.short	0x0064
        /*001c*/ 	.short	0x0082
	.zero		2


//--------------------- .nv.info                  --------------------------
	.section	.nv.info,"",@"SHT_CUDA_INFO"
	.align	4


	//----- nvinfo : EIATTR_REGCOUNT
	.align		4
        /*0000*/ 	.byte	0x04, 0x2f
        /*0002*/ 	.short	(.L_1 - .L_0)
	.align		4
.L_0:
        /*0004*/ 	.word	index@(_Z8product1PfjS_jS_j)
        /*0008*/ 	.word	0x00000020


	//----- nvinfo : EIATTR_FRAME_SIZE
	.align		4
.L_1:
        /*000c*/ 	.byte	0x04, 0x11
        /*000e*/ 	.short	(.L_3 - .L_2)
	.align		4
.L_2:
        /*0010*/ 	.word	index@(_Z8product1PfjS_jS_j)
        /*0014*/ 	.word	0x00000000


	//----- nvinfo : EIATTR_REGCOUNT
	.align		4
.L_3:
        /*0018*/ 	.byte	0x04, 0x2f
        /*001a*/ 	.short	(.L_5 - .L_4)
	.align		4
.L_4:
        /*001c*/ 	.word	index@(_Z3setPfjS_jS_j)
        /*0020*/ 	.word	0x0000000c


	//----- nvinfo : EIATTR_FRAME_SIZE
	.align		4
.L_5:
        /*0024*/ 	.byte	0x04, 0x11
        /*0026*/ 	.short	(.L_7 - .L_6)
	.align		4
.L_6:
        /*0028*/ 	.word	index@(_Z3setPfjS_jS_j)
        /*002c*/ 	.word	0x00000000


	//----- nvinfo : EIATTR_MIN_STACK_SIZE
	.align		4
.L_7:
        /*0030*/ 	.byte	0x04, 0x12
        /*0032*/ 	.short	(.L_9 - .L_8)
	.align		4
.L_8:
        /*0034*/ 	.word	index@(_Z3setPfjS_jS_j)
        /*0038*/ 	.word	0x00000000


	//----- nvinfo : EIATTR_MIN_STACK_SIZE
	.align		4
.L_9:
        /*003c*/ 	.byte	0x04, 0x12
        /*003e*/ 	.short	(.L_11 - .L_10)
	.align		4
.L_10:
        /*0040*/ 	.word	index@(_Z8product1PfjS_jS_j)
        /*0044*/ 	.word	0x00000000
.L_11:


//--------------------- .nv.compat                --------------------------
	.section	.nv.compat,"",@"SHT_CUDA_COMPAT_INFO"
	.align	4
        /*0000*/ 	.byte	0x02, 0x09, 0x00, 0x00, 0x02, 0x02, 0x01, 0x00, 0x02, 0x05, 0x05, 0x00, 0x03, 0x07, 0x01, 0x01
        /*0010*/ 	.byte	0x02, 0x03, 0x00, 0x00, 0x02, 0x06, 0x01, 0x00, 0x04, 0x0b, 0x08, 0x00, 0x01, 0x00, 0x00, 0x00
        /*0020*/ 	.byte	0x00, 0x00, 0x00, 0x00


//--------------------- .nv.info._Z3setPfjS_jS_j  --------------------------
	.section	.nv.info._Z3setPfjS_jS_j,"",@"SHT_CUDA_INFO"
	.sectionflags	@""
	.align	4


	//----- nvinfo : EIATTR_CUDA_API_VERSION
	.align		4
        /*0000*/ 	.byte	0x04, 0x37
        /*0002*/ 	.short	(.L_13 - .L_12)
.L_12:
        /*0004*/ 	.word	0x00000082


	//----- nvinfo : EIATTR_KPARAM_INFO
	.align		4
.L_13:
        /*0008*/ 	.byte	0x04, 0x17
        /*000a*/ 	.short	(.L_15 - .L_14)
.L_14:
        /*000c*/ 	.word	0x00000000
        /*0010*/ 	.short	0x0005
        /*0012*/ 	.short	0x0028
        /*0014*/ 	.byte	0x00, 0xf0, 0x11, 0x00


	//----- nvinfo : EIATTR_KPARAM_INFO
	.align		4
.L_15:
        /*0018*/ 	.byte	0x04, 0x17
        /*001a*/ 	.short	(.L_17 - .L_16)
.L_16:
        /*001c*/ 	.word	0x00000000
        /*0020*/ 	.short	0x0004
        /*0022*/ 	.short	0x0020
        /*0024*/ 	.byte	0x00, 0xf5, 0x21, 0x00


	//----- nvinfo : EIATTR_KPARAM_INFO
	.align		4
.L_17:
        /*0028*/ 	.byte	0x04, 0x17
        /*002a*/ 	.short	(.L_19 - .L_18)
.L_18:
        /*002c*/ 	.word	0x00000000
        /*0030*/ 	.short	0x0003
        /*0032*/ 	.short	0x0018
        /*0034*/ 	.byte	0x00, 0xf0, 0x11, 0x00


	//----- nvinfo : EIATTR_KPARAM_INFO
	.align		4
.L_19:
        /*0038*/ 	.byte	0x04, 0x17
        /*003a*/ 	.short	(.L_21 - .L_20)
.L_20:
        /*003c*/ 	.word	0x00000000
        /*0040*/ 	.short	0x0002
        /*0042*/ 	.short	0x0010
        /*0044*/ 	.byte	0x00, 0xf5, 0x21, 0x00


	//----- nvinfo : EIATTR_KPARAM_INFO
	.align		4
.L_21:
        /*0048*/ 	.byte	0x04, 0x17
        /*004a*/ 	.short	(.L_23 - .L_22)
.L_22:
        /*004c*/ 	.word	0x00000000
        /*0050*/ 	.short	0x0001
        /*0052*/ 	.short	0x0008
        /*0054*/ 	.byte	0x00, 0xf0, 0x11, 0x00


	//----- nvinfo : EIATTR_KPARAM_INFO
	.align		4
.L_23:
        /*0058*/ 	.byte	0x04, 0x17
        /*005a*/ 	.short	(.L_25 - .L_24)
.L_24:
        /*005c*/ 	.word	0x00000000
        /*0060*/ 	.short	0x0000
        /*0062*/ 	.short	0x0000
        /*0064*/ 	.byte	0x00, 0xf5, 0x21, 0x00


	//----- nvinfo : EIATTR_SPARSE_MMA_MASK
	.align		4
.L_25:
        /*0068*/ 	.byte	0x03, 0x50
        /*006a*/ 	.short	0x0000


	//----- nvinfo : EIATTR_MAXREG_COUNT
	.align		4
        /*006c*/ 	.byte	0x03, 0x1b
        /*006e*/ 	.short	0x00ff


	//----- nvinfo : EIATTR_MERCURY_ISA_VERSION
	.align		4
        /*0070*/ 	.byte	0x03, 0x5f
        /*0072*/ 	.short	0x0101


	//----- nvinfo : EIATTR_VRC_CTA_INIT_COUNT
	.align		4
        /*0074*/ 	.byte	0x02, 0x4a
	.zero		1
	.zero		1


	//----- nvinfo : EIATTR_EXIT_INSTR_OFFSETS
	.align		4
        /*0078*/ 	.byte	0x04, 0x1c
        /*007a*/ 	.short	(.L_27 - .L_26)


	//   ....[0]....
.L_26:
        /*007c*/ 	.word	0x000000d0


	//   ....[1]....
        /*0080*/ 	.word	0x000001c0


	//----- nvinfo : EIATTR_CBANK_PARAM_SIZE
	.align		4
.L_27:
        /*0084*/ 	.byte	0x03, 0x19
        /*0086*/ 	.short	0x002c


	//----- nvinfo : EIATTR_PARAM_CBANK
	.align		4
        /*0088*/ 	.byte	0x04, 0x0a
        /*008a*/ 	.short	(.L_29 - .L_28)
	.align		4
.L_28:
        /*008c*/ 	.word	index@(.nv.constant0._Z3setPfjS_jS_j)
        /*0090*/ 	.short	0x0380
        /*0092*/ 	.short	0x002c


	//----- nvinfo : EIATTR_SW_WAR
	.align		4
.L_29:
        /*0094*/ 	.byte	0x04, 0x36
        /*0096*/ 	.short	(.L_31 - .L_30)
.L_30:
        /*0098*/ 	.word	0x00000008
.L_31:


//--------------------- .nv.info._Z8product1PfjS_jS_j --------------------------
	.section	.nv.info._Z8product1PfjS_jS_j,"",@"SHT_CUDA_INFO"
	.sectionflags	@""
	.align	4


	//----- nvinfo : EIATTR_CUDA_API_VERSION
	.align		4
        /*0000*/ 	.byte	0x04, 0x37
        /*0002*/ 	.short	(.L_33 - .L_32)
.L_32:
        /*0004*/ 	.word	0x00000082


	//----- nvinfo : EIATTR_KPARAM_INFO
	.align		4
.L_33:
        /*0008*/ 	.byte	0x04, 0x17
        /*000a*/ 	.short	(.L_35 - .L_34)
.L_34:
        /*000c*/ 	.word	0x00000000
        /*0010*/ 	.short	0x0005
        /*0012*/ 	.short	0x0028
        /*0014*/ 	.byte	0x00, 0xf0, 0x11, 0x00


	//----- nvinfo : EIATTR_KPARAM_INFO
	.align		4
.L_35:
        /*0018*/ 	.byte	0x04, 0x17
        /*001a*/ 	.short	(.L_37 - .L_36)
.L_36:
        /*001c*/ 	.word	0x00000000
        /*0020*/ 	.short	0x0004
        /*0022*/ 	.short	0x0020
        /*0024*/ 	.byte	0x00, 0xf5, 0x21, 0x00


	//----- nvinfo : EIATTR_KPARAM_INFO
	.align		4
.L_37:
        /*0028*/ 	.byte	0x04, 0x17
        /*002a*/ 	.short	(.L_39 - .L_38)
.L_38:
        /*002c*/ 	.word	0x00000000
        /*0030*/ 	.short	0x0003
        /*0032*/ 	.short	0x0018
        /*0034*/ 	.byte	0x00, 0xf0, 0x11, 0x00


	//----- nvinfo : EIATTR_KPARAM_INFO
	.align		4
.L_39:
        /*0038*/ 	.byte	0x04, 0x17
        /*003a*/ 	.short	(.L_41 - .L_40)
.L_40:
        /*003c*/ 	.word	0x00000000
        /*0040*/ 	.short	0x0002
        /*0042*/ 	.short	0x0010
        /*0044*/ 	.byte	0x00, 0xf5, 0x21, 0x00


	//----- nvinfo : EIATTR_KPARAM_INFO
	.align		4
.L_41:
        /*0048*/ 	.byte	0x04, 0x17
        /*004a*/ 	.short	(.L_43 - .L_42)
.L_42:
        /*004c*/ 	.word	0x00000000
        /*0050*/ 	.short	0x0001
        /*0052*/ 	.short	0x0008
        /*0054*/ 	.byte	0x00, 0xf0, 0x11, 0x00


	//----- nvinfo : EIATTR_KPARAM_INFO
	.align		4
.L_43:
        /*0058*/ 	.byte	0x04, 0x17
        /*005a*/ 	.short	(.L_45 - .L_44)
.L_44:
        /*005c*/ 	.word	0x00000000
        /*0060*/ 	.short	0x0000
        /*0062*/ 	.short	0x0000
        /*0064*/ 	.byte	0x00, 0xf5, 0x21, 0x00


	//----- nvinfo : EIATTR_SPARSE_MMA_MASK
	.align		4
.L_45:
        /*0068*/ 	.byte	0x03, 0x50
        /*006a*/ 	.short	0x0000


	//----- nvinfo : EIATTR_MAXREG_COUNT
	.align		4
        /*006c*/ 	.byte	0x03, 0x1b
        /*006e*/ 	.short	0x00ff


	//----- nvinfo : EIATTR_MERCURY_ISA_VERSION
	.align		4
        /*0070*/ 	.byte	0x03, 0x5f
        /*0072*/ 	.short	0x0101


	//----- nvinfo : EIATTR_VRC_CTA_INIT_COUNT
	.align		4
        /*0074*/ 	.byte	0x02, 0x4a
	.zero		1
	.zero		1


	//----- nvinfo : EIATTR_EXIT_INSTR_OFFSETS
	.align		4
        /*0078*/ 	.byte	0x04, 0x1c
        /*007a*/ 	.short	(.L_47 - .L_46)


	//   ....[0]....
.L_46:
        /*007c*/ 	.word	0x000000e0


	//   ....[1]....
        /*0080*/ 	.word	0x00000ca0


	//----- nvinfo : EIATTR_CBANK_PARAM_SIZE
	.align		4
.L_47:
        /*0084*/ 	.byte	0x03, 0x19
        /*0086*/ 	.short	0x002c


	//----- nvinfo : EIATTR_PARAM_CBANK
	.align		4
        /*0088*/ 	.byte	0x04, 0x0a
        /*008a*/ 	.short	(.L_49 - .L_48)
	.align		4
.L_48:
        /*008c*/ 	.word	index@(.nv.constant0._Z8product1PfjS_jS_j)
        /*0090*/ 	.short	0x0380
        /*0092*/ 	.short	0x002c


	//----- nvinfo : EIATTR_SW_WAR
	.align		4
.L_49:
        /*0094*/ 	.byte	0x04, 0x36
        /*0096*/ 	.short	(.L_51 - .L_50)
.L_50:
        /*0098*/ 	.word	0x00000008
.L_51:


//--------------------- .nv.callgraph             --------------------------
	.section	.nv.callgraph,"",@"SHT_CUDA_CALLGRAPH"
	.align	4
	.sectionentsize	8
	.align		4
        /*0000*/ 	.word	0x00000000
	.align		4
        /*0004*/ 	.word	0xffffffff
	.align		4
        /*0008*/ 	.word	0x00000000
	.align		4
        /*000c*/ 	.word	0xfffffffe
	.align		4
        /*0010*/ 	.word	0x00000000
	.align		4
        /*0014*/ 	.word	0xfffffffd
	.align		4
        /*0018*/ 	.word	0x00000000
	.align		4
        /*001c*/ 	.word	0xfffffffc


//--------------------- .text._Z3setPfjS_jS_j     --------------------------
	.section	.text._Z3setPfjS_jS_j,"ax",@progbits
	.align	128
        .global         _Z3setPfjS_jS_j
        .type           _Z3setPfjS_jS_j,@function
        .size           _Z3setPfjS_jS_j,(.L_x_8 - _Z3setPfjS_jS_j)
        .other          _Z3setPfjS_jS_j,@"STO_CUDA_ENTRY STV_DEFAULT"
_Z3setPfjS_jS_j:
.text._Z3setPfjS_jS_j:
[----:B------:R-:W-:Y:S01]  /*0000*/  LDC R1, c[0x0][0x37c] ;  /* 0x0000df00ff017b82 */ /* 0x000fe20000000800 */
[----:B------:R-:W0:Y:S07]  /*0010*/  S2R R2, SR_TID.Y ;  /* 0x0000000000027919 */ /* 0x000e2e0000002200 */
[----:B------:R-:W1:Y:S01]  /*0020*/  LDC R0, c[0x0][0x360] ;  /* 0x0000d800ff007b82 */ /* 0x000e620000000800 */
[----:B------:R-:W2:Y:S01]  /*0030*/  LDCU UR6, c[0x0][0x3a8] ;  /* 0x00007500ff0677ac */ /* 0x000ea20008000800 */
[----:B------:R-:W1:Y:S01]  /*0040*/  S2R R3, SR_TID.X ;  /* 0x0000000000037919 */ /* 0x000e620000002100 */
[----:B------:R-:W3:Y:S05]  /*0050*/  LDCU UR7, c[0x0][0x388] ;  /* 0x00007100ff0777ac */ /* 0x000eea0008000800 */
[----:B------:R-:W0:Y:S08]  /*0060*/  S2UR UR5, SR_CTAID.Y ;  /* 0x00000000000579c3 */ /* 0x000e300000002600 */
[----:B------:R-:W0:Y:S08]  /*0070*/  LDC R9, c[0x0][0x364] ;  /* 0x0000d900ff097b82 */ /* 0x000e300000000800 */
[----:B------:R-:W1:Y:S01]  /*0080*/  S2UR UR4, SR_CTAID.X ;  /* 0x00000000000479c3 */ /* 0x000e620000002500 */
[----:B0-----:R-:W-:-:S05]  /*0090*/  IMAD R9, R9, UR5, R2 ;  /* 0x0000000509097c24 */ /* 0x001fca000f8e0202 */
[----:B--2---:R-:W-:Y:S01]  /*00a0*/  ISETP.GE.U32.AND P0, PT, R9, UR6, PT ;  /* 0x0000000609007c0c */ /* 0x004fe2000bf06070 */
[----:B-1----:R-:W-:-:S05]  /*00b0*/  IMAD R0, R0, UR4, R3 ;  /* 0x0000000400007c24 */ /* 0x002fca000f8e0203 */
[----:B---3--:R-:W-:-:S13]  /*00c0*/  ISETP.GE.U32.OR P0, PT, R0, UR7, P0 ;  /* 0x0000000700007c0c */ /* 0x008fda0008706470 */
[----:B------:R-:W-:Y:S05]  /*00d0*/  @P0 EXIT ;  /* 0x000000000000094d */ /* 0x000fea0003800000 */
[----:B------:R-:W0:Y:S01]  /*00e0*/  LDC.64 R2, c[0x0][0x390] ;  /* 0x0000e400ff027b82 */ /* 0x000e220000000a00 */
[----:B------:R-:W1:Y:S01]  /*00f0*/  LDCU UR7, c[0x0][0x398] ;  /* 0x00007300ff0777ac */ /* 0x000e620008000800 */
[----:B------:R-:W2:Y:S06]  /*0100*/  LDCU.64 UR4, c[0x0][0x358] ;  /* 0x00006b00ff0477ac */ /* 0x000eac0008000a00 */
[----:B------:R-:W3:Y:S01]  /*0110*/  LDC.64 R4, c[0x0][0x3a0] ;  /* 0x0000e800ff047b82 */ /* 0x000ee20000000a00 */
[----:B-1----:R-:W-:-:S04]  /*0120*/  IMAD R7, R0, UR7, R9 ;  /* 0x0000000700077c24 */ /* 0x002fc8000f8e0209 */
[----:B0-----:R-:W-:-:S06]  /*0130*/  IMAD.WIDE.U32 R2, R7, 0x4, R2 ;  /* 0x0000000407027825 */ /* 0x001fcc00078e0002 */
[----:B--2---:R-:W2:Y:S01]  /*0140*/  LDG.E R2, desc[UR4][R2.64] ;  /* 0x0000000402027981 */ /* 0x004ea2000c1e1900 */
[----:B---3--:R-:W-:Y:S02]  /*0150*/  IMAD.WIDE.U32 R4, R7, 0x4, R4 ;  /* 0x0000000407047825 */ /* 0x008fe400078e0004 */
[----:B------:R-:W0:Y:S04]  /*0160*/  LDC.64 R6, c[0x0][0x380] ;  /* 0x0000e000ff067b82 */ /* 0x000e280000000a00 */
[----:B------:R-:W2:Y:S01]  /*0170*/  LDG.E R5, desc[UR4][R4.64] ;  /* 0x0000000404057981 */ /* 0x000ea2000c1e1900 */
[----:B------:R-:W-:-:S04]  /*0180*/  IMAD R9, R0, UR6, R9 ;  /* 0x0000000600097c24 */ /* 0x000fc8000f8e0209 */
[----:B0-----:R-:W-:-:S04]  /*0190*/  IMAD.WIDE.U32 R6, R9, 0x4, R6 ;  /* 0x0000000409067825 */ /* 0x001fc800078e0006 */
[----:B--2---:R-:W-:-:S05]  /*01a0*/  FMUL R9, R2, R5 ;  /* 0x0000000502097220 */ /* 0x004fca0000400000 */
[----:B------:R-:W-:Y:S01]  /*01b0*/  STG.E desc[UR4][R6.64], R9 ;  /* 0x0000000906007986 */ /* 0x000fe2000c101904 */
[----:B------:R-:W-:Y:S05]  /*01c0*/  EXIT ;  /* 0x000000000000794d */ /* 0x000fea0003800000 */
.L_x_0:
[----:B------:R-:W-:-:S00]  /*01d0*/  BRA `(.L_x_0) ;  /* 0xfffffffc00fc7947 */ /* 0x000fc0000383ffff */
[----:B------:R-:W-:-:S00]  /*01e0*/  NOP ;  /* 0x0000000000007918 */ /* 0x000fc00000000000 */
        /* <DEDUP_REMOVED lines=9> */
.L_x_8:


//--------------------- .text._Z8product1PfjS_jS_j --------------------------
	.section	.text._Z8product1PfjS_jS_j,"ax",@progbits
	.align	128
        .global         _Z8product1PfjS_jS_j
        .type           _Z8product1PfjS_jS_j,@function
        .size           _Z8product1PfjS_jS_j,(.L_x_9 - _Z8product1PfjS_jS_j)
        .other          _Z8product1PfjS_jS_j,@"STO_CUDA_ENTRY STV_DEFAULT"
_Z8product1PfjS_jS_j:
.text._Z8product1PfjS_jS_j:
[----:B------:R-:W-:Y:S01]  /*0000*/  LDC R1, c[0x0][0x37c] ;  /* 0x0000df00ff017b82 */ /* 0x000fe20000000800 */
[----:B------:R-:W0:Y:S07]  /*0010*/  S2R R7, SR_TID.Y ;  /* 0x0000000000077919 */ /* 0x000e2e0000002200 */
[----:B------:R-:W1:Y:S01]  /*0020*/  S2UR UR4, SR_CTAID.Y ;  /* 0x00000000000479c3 */ /* 0x000e620000002600 */
[----:B------:R-:W2:Y:S01]  /*0030*/  LDCU UR7, c[0x0][0x388] ;  /* 0x00007100ff0777ac */ /* 0x000ea20008000800 */
[----:B------:R-:W3:Y:S06]  /*0040*/  S2R R5, SR_TID.X ;  /* 0x0000000000057919 */ /* 0x000eec0000002100 */
[----:B------:R-:W3:Y:S01]  /*0050*/  LDC R2, c[0x0][0x360] ;  /* 0x0000d800ff027b82 */ /* 0x000ee20000000800 */
[----:B------:R-:W1:Y:S07]  /*0060*/  LDCU UR5, c[0x0][0x364] ;  /* 0x00006c80ff0577ac */ /* 0x000e6e0008000800 */
[----:B------:R-:W3:Y:S08]  /*0070*/  S2UR UR6, SR_CTAID.X ;  /* 0x00000000000679c3 */ /* 0x000ef00000002500 */
[----:B------:R-:W4:Y:S01]  /*0080*/  LDC R0, c[0x0][0x3a8] ;  /* 0x0000ea00ff007b82 */ /* 0x000f220000000800 */
[----:B-1----:R-:W-:-:S06]  /*0090*/  UIMAD UR4, UR4, UR5, URZ ;  /* 0x00000005040472a4 */ /* 0x002fcc000f8e02ff */
[----:B0-----:R-:W-:Y:S01]  /*00a0*/  IADD3 R3, PT, PT, R7, UR4, RZ ;  /* 0x0000000407037c10 */ /* 0x001fe2000fffe0ff */
[----:B---3--:R-:W-:-:S03]  /*00b0*/  IMAD R2, R2, UR6, R5 ;  /* 0x0000000602027c24 */ /* 0x008fc6000f8e0205 */
[----:B----4-:R-:W-:-:S04]  /*00c0*/  ISETP.GE.U32.AND P0, PT, R3, R0, PT ;  /* 0x000000000300720c */ /* 0x010fc80003f06070 */
[----:B--2---:R-:W-:-:S13]  /*00d0*/  ISETP.GE.U32.OR P0, PT, R2, UR7, P0 ;  /* 0x0000000702007c0c */ /* 0x004fda0008706470 */
[----:B------:R-:W-:Y:S05]  /*00e0*/  @P0 EXIT ;  /* 0x000000000000094d */ /* 0x000fea0003800000 */
[----:B------:R-:W0:Y:S01]  /*00f0*/  LDC R5, c[0x0][0x398] ;  /* 0x0000e600ff057b82 */ /* 0x000e220000000800 */
[----:B------:R-:W1:Y:S01]  /*0100*/  LDCU.64 UR6, c[0x0][0x358] ;  /* 0x00006b00ff0677ac */ /* 0x000e620008000a00 */
[----:B------:R-:W-:Y:S01]  /*0110*/  HFMA2 R19, -RZ, RZ, 0, 0 ;  /* 0x00000000ff137431 */ /* 0x000fe200000001ff */
[----:B0-----:R-:W-:-:S13]  /*0120*/  ISETP.NE.AND P0, PT, R5, RZ, PT ;  /* 0x000000ff0500720c */ /* 0x001fda0003f05270 */
[----:B-1----:R-:W-:Y:S05]  /*0130*/  @!P0 BRA `(.L_x_1) ;  /* 0x0000000800c88947 */ /* 0x002fea0003800000 */
[C---:B------:R-:W-:Y:S02]  /*0140*/  ISETP.GE.U32.AND P1, PT, R5.reuse, 0x8, PT ;  /* 0x000000080500780c */ /* 0x040fe40003f26070 */
[----:B------:R-:W-:Y:S02]  /*0150*/  CS2R R18, SRZ ;  /* 0x0000000000127805 */ /* 0x000fe4000001ff00 */
[----:B------:R-:W-:Y:S02]  /*0160*/  LOP3.LUT R4, R5, 0x7, RZ, 0xc0, !PT ;  /* 0x0000000705047812 */ /* 0x000fe400078ec0ff */
[----:B------:R-:W-:Y:S02]  /*0170*/  MOV R6, RZ ;  /* 0x000000ff00067202 */ /* 0x000fe40000000f00 */
[----:B------:R-:W-:-:S05]  /*0180*/  ISETP.NE.AND P0, PT, R4, RZ, PT ;  /* 0x000000ff0400720c */ /* 0x000fca0003f05270 */
[----:B------:R-:W-:Y:S08]  /*0190*/  @!P1 BRA `(.L_x_2) ;  /* 0x0000000400649947 */ /* 0x000ff00003800000 */
[----:B------:R-:W-:Y:S01]  /*01a0*/  LOP3.LUT R6, R5, 0xfffffff8, RZ, 0xc0, !PT ;  /* 0xfffffff805067812 */ /* 0x000fe200078ec0ff */
[C---:B------:R-:W-:Y:S01]  /*01b0*/  IMAD R11, R0.reuse, 0x3, R3 ;  /* 0x00000003000b7824 */ /* 0x040fe200078e0203 */
[C---:B------:R-:W-:Y:S01]  /*01c0*/  IADD3 R7, PT, PT, R0.reuse, UR4, R7 ;  /* 0x0000000400077c10 */ /* 0x040fe2000fffe007 */
[C-C-:B------:R-:W-:Y:S01]  /*01d0*/  IMAD R27, R0.reuse, 0x5, R3.reuse ;  /* 0x00000005001b7824 */ /* 0x140fe200078e0203 */
[CC--:B------:R-:W-:Y:S01]  /*01e0*/  LEA R9, R0.reuse, R3.reuse, 0x1 ;  /* 0x0000000300097211 */ /* 0x0c0fe200078e08ff */
[C-C-:B------:R-:W-:Y:S01]  /*01f0*/  IMAD R29, R0.reuse, 0x6, R3.reuse ;  /* 0x00000006001d7824 */ /* 0x140fe200078e0203 */
[CC--:B------:R-:W-:Y:S01]  /*0200*/  LEA R23, R0.reuse, R3.reuse, 0x2 ;  /* 0x0000000300177211 */ /* 0x0c0fe200078e10ff */
[----:B------:R-:W-:Y:S01]  /*0210*/  IMAD R8, R0, 0x7, R3 ;  /* 0x0000000700087824 */ /* 0x000fe200078e0203 */
[----:B------:R-:W-:Y:S01]  /*0220*/  MOV R10, R3 ;  /* 0x00000003000a7202 */ /* 0x000fe20000000f00 */
[----:B------:R-:W-:Y:S01]  /*0230*/  IMAD R22, R2, R5, 0x3 ;  /* 0x0000000302167424 */ /* 0x000fe200078e0205 */
[----:B------:R-:W-:-:S02]  /*0240*/  CS2R R18, SRZ ;  /* 0x0000000000127805 */ /* 0x000fc4000001ff00 */
[----:B------:R-:W-:-:S07]  /*0250*/  IADD3 R26, PT, PT, -R6, RZ, RZ ;  /* 0x000000ff061a7210 */ /* 0x000fce0007ffe1ff */
.L_x_3:
[----:B------:R-:W0:Y:S01]  /*0260*/  LDC.64 R12, c[0x0][0x390] ;  /* 0x0000e400ff0c7b82 */ /* 0x000e220000000a00 */
[----:B------:R-:W-:-:S07]  /*0270*/  IADD3 R17, PT, PT, R22, -0x3, RZ ;  /* 0xfffffffd16117810 */ /* 0x000fce0007ffe0ff */
[----:B------:R-:W1:Y:S01]  /*0280*/  LDC.64 R14, c[0x0][0x3a0] ;  /* 0x0000e800ff0e7b82 */ /* 0x000e620000000a00 */
[----:B0-----:R-:W-:-:S06]  /*0290*/  IMAD.WIDE.U32 R16, R17, 0x4, R12 ;  /* 0x0000000411107825 */ /* 0x001fcc00078e000c */
[----:B------:R0:W2:Y:S01]  /*02a0*/  LDG.E R16, desc[UR6][R16.64] ;  /* 0x0000000610107981 */ /* 0x0000a2000c1e1900 */
[----:B-1----:R-:W-:-:S06]  /*02b0*/  IMAD.WIDE.U32 R20, R10, 0x4, R14 ;  /* 0x000000040a147825 */ /* 0x002fcc00078e000e */
[----:B------:R-:W2:Y:S01]  /*02c0*/  LDG.E R21, desc[UR6][R20.64] ;  /* 0x0000000614157981 */ /* 0x000ea2000c1e1900 */
[----:B0-----:R-:W-:Y:S01]  /*02d0*/  IADD3 R17, PT, PT, R22, -0x2, RZ ;  /* 0xfffffffe16117810 */ /* 0x001fe20007ffe0ff */
[----:B--2---:R-:W-:-:S04]  /*02e0*/  FMUL R28, R16, R21 ;  /* 0x00000015101c7220 */ /* 0x004fc80000400000 */
[----:B------:R-:W0:Y:S01]  /*02f0*/  F2F.F64.F32 R24, R28 ;  /* 0x0000001c00187310 */ /* 0x000e220000201800 */
[----:B------:R-:W-:-:S06]  /*0300*/  IMAD.WIDE.U32 R16, R17, 0x4, R12 ;  /* 0x0000000411107825 */ /* 0x000fcc00078e000c */
[----:B------:R-:W2:Y:S01]  /*0310*/  LDG.E R16, desc[UR6][R16.64] ;  /* 0x0000000610107981 */ /* 0x000ea2000c1e1900 */
[----:B0-----:R-:W-:Y:S01]  /*0320*/  DADD R18, R24, R18 ;  /* 0x0000000018127229 */ /* 0x001fe20000000012 */
[----:B------:R-:W-:-:S06]  /*0330*/  IMAD.WIDE.U32 R24, R7, 0x4, R14 ;  /* 0x0000000407187825 */ /* 0x000fcc00078e000e */
[----:B------:R-:W2:Y:S01]  /*0340*/  LDG.E R25, desc[UR6][R24.64] ;  /* 0x0000000618197981 */ /* 0x000ea2000c1e1900 */
[----:B------:R-:W-:Y:S01]  /*0350*/  IADD3 R21, PT, PT, R22, -0x1, RZ ;  /* 0xffffffff16157810 */ /* 0x000fe20007ffe0ff */
[----:B--2---:R-:W-:-:S04]  /*0360*/  FMUL R25, R16, R25 ;  /* 0x0000001910197220 */ /* 0x004fc80000400000 */
[----:B------:R-:W0:Y:S02]  /*0370*/  F2F.F64.F32 R16, R25 ;  /* 0x0000001900107310 */ /* 0x000e240000201800 */
[----:B0-----:R-:W-:Y:S01]  /*0380*/  DADD R18, R18, R16 ;  /* 0x0000000012127229 */ /* 0x001fe20000000010 */
[----:B------:R-:W-:-:S04]  /*0390*/  IMAD.WIDE.U32 R16, R21, 0x4, R12 ;  /* 0x0000000415107825 */ /* 0x000fc800078e000c */
[--C-:B------:R-:W-:Y:S01]  /*03a0*/  IMAD.WIDE.U32 R20, R9, 0x4, R14.reuse ;  /* 0x0000000409147825 */ /* 0x100fe200078e000e */
[----:B------:R-:W2:Y:S05]  /*03b0*/  LDG.E R28, desc[UR6][R16.64] ;  /* 0x00000006101c7981 */ /* 0x000eaa000c1e1900 */
[----:B------:R-:W2:Y:S01]  /*03c0*/  LDG.E R21, desc[UR6][R20.64] ;  /* 0x0000000614157981 */ /* 0x000ea2000c1e1900 */
[----:B------:R-:W-:-:S06]  /*03d0*/  IMAD.WIDE.U32 R24, R11, 0x4, R14 ;  /* 0x000000040b187825 */ /* 0x000fcc00078e000e */
[----:B------:R-:W3:Y:S01]  /*03e0*/  LDG.E R25, desc[UR6][R24.64] ;  /* 0x0000000618197981 */ /* 0x000ee2000c1e1900 */
[----:B--2---:R-:W-:-:S04]  /*03f0*/  FMUL R28, R28, R21 ;  /* 0x000000151c1c7220 */ /* 0x004fc80000400000 */
[----:B------:R-:W0:Y:S02]  /*0400*/  F2F.F64.F32 R16, R28 ;  /* 0x0000001c00107310 */ /* 0x000e240000201800 */
[----:B0-----:R-:W-:Y:S01]  /*0410*/  DADD R18, R18, R16 ;  /* 0x0000000012127229 */ /* 0x001fe20000000010 */
[----:B------:R-:W-:-:S06]  /*0420*/  IMAD.WIDE.U32 R16, R22, 0x4, R12 ;  /* 0x0000000416107825 */ /* 0x000fcc00078e000c */
[----:B------:R0:W3:Y:S02]  /*0430*/  LDG.E R16, desc[UR6][R16.64] ;  /* 0x0000000610107981 */ /* 0x0000e4000c1e1900 */
[----:B0-----:R-:W-:Y:S01]  /*0440*/  IADD3 R17, PT, PT, R22, 0x1, RZ ;  /* 0x0000000116117810 */ /* 0x001fe20007ffe0ff */
[----:B---3--:R-:W-:-:S04]  /*0450*/  FMUL R25, R16, R25 ;  /* 0x0000001910197220 */ /* 0x008fc80000400000 */
[----:B------:R-:W0:Y:S01]  /*0460*/  F2F.F64.F32 R20, R25 ;  /* 0x0000001900147310 */ /* 0x000e220000201800 */
[----:B------:R-:W-:-:S05]  /*0470*/  IMAD.WIDE.U32 R16, R17, 0x4, R12 ;  /* 0x0000000411107825 */ /* 0x000fca00078e000c */
[----:B------:R-:W2:Y:S01]  /*0480*/  LDG.E R28, desc[UR6][R16.64] ;  /* 0x00000006101c7981 */ /* 0x000ea2000c1e1900 */
[----:B0-----:R-:W-:Y:S01]  /*0490*/  DADD R18, R18, R20 ;  /* 0x0000000012127229 */ /* 0x001fe20000000014 */
[----:B------:R-:W-:-:S06]  /*04a0*/  IMAD.WIDE.U32 R20, R23, 0x4, R14 ;  /* 0x0000000417147825 */ /* 0x000fcc00078e000e */
[----:B------:R-:W2:Y:S01]  /*04b0*/  LDG.E R21, desc[UR6][R20.64] ;  /* 0x0000000614157981 */ /* 0x000ea2000c1e1900 */
[----:B------:R-:W-:Y:S01]  /*04c0*/  IADD3 R24, PT, PT, R22, 0x2, RZ ;  /* 0x0000000216187810 */ /* 0x000fe20007ffe0ff */
[----:B--2---:R-:W-:-:S04]  /*04d0*/  FMUL R28, R28, R21 ;  /* 0x000000151c1c7220 */ /* 0x004fc80000400000 */
[----:B------:R-:W0:Y:S02]  /*04e0*/  F2F.F64.F32 R16, R28 ;  /* 0x0000001c00107310 */ /* 0x000e240000201800 */
[----:B0-----:R-:W-:Y:S01]  /*04f0*/  DADD R16, R18, R16 ;  /* 0x0000000012107229 */ /* 0x001fe20000000010 */
[----:B------:R-:W-:-:S04]  /*0500*/  IMAD.WIDE.U32 R18, R24, 0x4, R12 ;  /* 0x0000000418127825 */ /* 0x000fc800078e000c */
[----:B------:R-:W-:Y:S02]  /*0510*/  IMAD.WIDE.U32 R24, R27, 0x4, R14 ;  /* 0x000000041b187825 */ /* 0x000fe400078e000e */
[----:B------:R-:W2:Y:S04]  /*0520*/  LDG.E R18, desc[UR6][R18.64] ;  /* 0x0000000612127981 */ /* 0x000ea8000c1e1900 */
[----:B------:R-:W2:Y:S01]  /*0530*/  LDG.E R25, desc[UR6][R24.64] ;  /* 0x0000000618197981 */ /* 0x000ea2000c1e1900 */
[----:B------:R-:W-:-:S05]  /*0540*/  IADD3 R21, PT, PT, R22, 0x3, RZ ;  /* 0x0000000316157810 */ /* 0x000fca0007ffe0ff */
[----:B------:R-:W-:-:S06]  /*0550*/  IMAD.WIDE.U32 R20, R21, 0x4, R12 ;  /* 0x0000000415147825 */ /* 0x000fcc00078e000c */
[----:B------:R0:W3:Y:S02]  /*0560*/  LDG.E R20, desc[UR6][R20.64] ;  /* 0x0000000614147981 */ /* 0x0000e4000c1e1900 */
[----:B0-----:R-:W-:-:S05]  /*0570*/  IADD3 R21, PT, PT, R22, 0x4, RZ ;  /* 0x0000000416157810 */ /* 0x001fca0007ffe0ff */
[----:B------:R-:W-:-:S06]  /*0580*/  IMAD.WIDE.U32 R12, R21, 0x4, R12 ;  /* 0x00000004150c7825 */ /* 0x000fcc00078e000c */
[----:B------:R-:W4:Y:S01]  /*0590*/  LDG.E R12, desc[UR6][R12.64] ;  /* 0x000000060c0c7981 */ /* 0x000f22000c1e1900 */
[----:B--2---:R-:W-:-:S04]  /*05a0*/  FMUL R25, R18, R25 ;  /* 0x0000001912197220 */ /* 0x004fc80000400000 */
[----:B------:R-:W0:Y:S02]  /*05b0*/  F2F.F64.F32 R18, R25 ;  /* 0x0000001900127310 */ /* 0x000e240000201800 */
[----:B0-----:R-:W-:Y:S01]  /*05c0*/  DADD R16, R16, R18 ;  /* 0x0000000010107229 */ /* 0x001fe20000000012 */
[----:B------:R-:W-:-:S05]  /*05d0*/  IMAD.WIDE.U32 R18, R29, 0x4, R14 ;  /* 0x000000041d127825 */ /* 0x000fca00078e000e */
[----:B------:R-:W3:Y:S01]  /*05e0*/  LDG.E R28, desc[UR6][R18.64] ;  /* 0x00000006121c7981 */ /* 0x000ee2000c1e1900 */
[----:B------:R-:W-:-:S06]  /*05f0*/  IMAD.WIDE.U32 R14, R8, 0x4, R14 ;  /* 0x00000004080e7825 */ /* 0x000fcc00078e000e */
[----:B------:R-:W4:Y:S01]  /*0600*/  LDG.E R15, desc[UR6][R14.64] ;  /* 0x000000060e0f7981 */ /* 0x000f22000c1e1900 */
[----:B------:R-:W-:-:S04]  /*0610*/  IADD3 R26, PT, PT, R26, 0x8, RZ ;  /* 0x000000081a1a7810 */ /* 0x000fc80007ffe0ff */
[----:B------:R-:W-:Y:S02]  /*0620*/  ISETP.NE.AND P1, PT, R26, RZ, PT ;  /* 0x000000ff1a00720c */ /* 0x000fe40003f25270 */
[----:B------:R-:W-:Y:S02]  /*0630*/  IADD3 R22, PT, PT, R22, 0x8, RZ ;  /* 0x0000000816167810 */ /* 0x000fe40007ffe0ff */
[C---:B------:R-:W-:Y:S02]  /*0640*/  LEA R7, R0.reuse, R7, 0x3 ;  /* 0x0000000700077211 */ /* 0x040fe400078e18ff */
[C---:B------:R-:W-:Y:S02]  /*0650*/  LEA R9, R0.reuse, R9, 0x3 ;  /* 0x0000000900097211 */ /* 0x040fe400078e18ff */
[C---:B------:R-:W-:Y:S02]  /*0660*/  LEA R11, R0.reuse, R11, 0x3 ;  /* 0x0000000b000b7211 */ /* 0x040fe400078e18ff */
[----:B------:R-:W-:-:S02]  /*0670*/  LEA R23, R0, R23, 0x3 ;  /* 0x0000001700177211 */ /* 0x000fc400078e18ff */
[C---:B------:R-:W-:Y:S02]  /*0680*/  LEA R27, R0.reuse, R27, 0x3 ;  /* 0x0000001b001b7211 */ /* 0x040fe400078e18ff */
[C---:B------:R-:W-:Y:S02]  /*0690*/  LEA R29, R0.reuse, R29, 0x3 ;  /* 0x0000001d001d7211 */ /* 0x040fe400078e18ff */
[C---:B------:R-:W-:Y:S02]  /*06a0*/  LEA R8, R0.reuse, R8, 0x3 ;  /* 0x0000000800087211 */ /* 0x040fe400078e18ff */
[----:B------:R-:W-:Y:S01]  /*06b0*/  LEA R10, R0, R10, 0x3 ;  /* 0x0000000a000a7211 */ /* 0x000fe200078e18ff */
[----:B---3--:R-:W-:-:S06]  /*06c0*/  FMUL R24, R20, R28 ;  /* 0x0000001c14187220 */ /* 0x008fcc0000400000 */
[----:B------:R-:W0:Y:S01]  /*06d0*/  F2F.F64.F32 R24, R24 ;  /* 0x0000001800187310 */ /* 0x000e220000201800 */
[----:B----4-:R-:W-:-:S07]  /*06e0*/  FMUL R28, R12, R15 ;  /* 0x0000000f0c1c7220 */ /* 0x010fce0000400000 */
[----:B------:R-:W1:Y:S01]  /*06f0*/  F2F.F64.F32 R20, R28 ;  /* 0x0000001c00147310 */ /* 0x000e620000201800 */
[----:B0-----:R-:W-:-:S08]  /*0700*/  DADD R16, R16, R24 ;  /* 0x0000000010107229 */ /* 0x001fd00000000018 */
[----:B-1----:R-:W-:Y:S01]  /*0710*/  DADD R18, R16, R20 ;  /* 0x0000000010127229 */ /* 0x002fe20000000014 */
[----:B------:R-:W-:Y:S10]  /*0720*/  @P1 BRA `(.L_x_3) ;  /* 0xfffffff800cc1947 */ /* 0x000ff4000383ffff */
.L_x_2:
[----:B------:R-:W-:Y:S05]  /*0730*/  @!P0 BRA `(.L_x_4) ;  /* 0x0000000400448947 */ /* 0x000fea0003800000 */
[----:B------:R-:W-:Y:S02]  /*0740*/  ISETP.GE.U32.AND P0, PT, R4, 0x4, PT ;  /* 0x000000040400780c */ /* 0x000fe40003f06070 */
[----:B------:R-:W-:-:S04]  /*0750*/  LOP3.LUT R22, R5, 0x3, RZ, 0xc0, !PT ;  /* 0x0000000305167812 */ /* 0x000fc800078ec0ff */
[----:B------:R-:W-:-:S07]  /*0760*/  ISETP.NE.AND P1, PT, R22, RZ, PT ;  /* 0x000000ff1600720c */ /* 0x000fce0003f25270 */
[----:B------:R-:W-:Y:S06]  /*0770*/  @!P0 BRA `(.L_x_5) ;  /* 0x00000000009c8947 */ /* 0x000fec0003800000 */
[----:B------:R-:W0:Y:S01]  /*0780*/  LDC.64 R10, c[0x0][0x390] ;  /* 0x0000e400ff0a7b82 */ /* 0x000e220000000a00 */
[----:B------:R-:W-:Y:S02]  /*0790*/  IMAD R21, R2, R5, R6 ;  /* 0x0000000502157224 */ /* 0x000fe400078e0206 */
[----:B------:R-:W-:-:S03]  /*07a0*/  IMAD R7, R6, R0, R3 ;  /* 0x0000000006077224 */ /* 0x000fc600078e0203 */
[----:B------:R-:W-:Y:S02]  /*07b0*/  IADD3 R29, PT, PT, R21, 0x1, RZ ;  /* 0x00000001151d7810 */ /* 0x000fe40007ffe0ff */
[----:B------:R-:W1:Y:S01]  /*07c0*/  LDC.64 R8, c[0x0][0x3a0] ;  /* 0x0000e800ff087b82 */ /* 0x000e620000000a00 */
[-C--:B------:R-:W-:Y:S02]  /*07d0*/  IADD3 R13, PT, PT, R7, R0.reuse, RZ ;  /* 0x00000000070d7210 */ /* 0x080fe40007ffe0ff */
[----:B------:R-:W-:Y:S02]  /*07e0*/  IADD3 R15, PT, PT, R21, 0x2, RZ ;  /* 0x00000002150f7810 */ /* 0x000fe40007ffe0ff */
[----:B------:R-:W-:Y:S01]  /*07f0*/  IADD3 R23, PT, PT, R13, R0, RZ ;  /* 0x000000000d177210 */ /* 0x000fe20007ffe0ff */
[----:B0-----:R-:W-:-:S05]  /*0800*/  IMAD.WIDE.U32 R26, R21, 0x4, R10 ;  /* 0x00000004151a7825 */ /* 0x001fca00078e000a */
[----:B------:R-:W2:Y:S01]  /*0810*/  LDG.E R4, desc[UR6][R26.64] ;  /* 0x000000061a047981 */ /* 0x000ea2000c1e1900 */
[----:B-1----:R-:W-:-:S05]  /*0820*/  IMAD.WIDE.U32 R24, R7, 0x4, R8 ;  /* 0x0000000407187825 */ /* 0x002fca00078e0008 */
[----:B------:R-:W2:Y:S01]  /*0830*/  LDG.E R7, desc[UR6][R24.64] ;  /* 0x0000000618077981 */ /* 0x000ea2000c1e1900 */
[----:B------:R-:W-:-:S04]  /*0840*/  IMAD.WIDE.U32 R16, R13, 0x4, R8 ;  /* 0x000000040d107825 */ /* 0x000fc800078e0008 */
[--C-:B------:R-:W-:Y:S02]  /*0850*/  IMAD.WIDE.U32 R28, R29, 0x4, R10.reuse ;  /* 0x000000041d1c7825 */ /* 0x100fe400078e000a */
[----:B------:R-:W3:Y:S02]  /*0860*/  LDG.E R17, desc[UR6][R16.64] ;  /* 0x0000000610117981 */ /* 0x000ee4000c1e1900 */
[----:B------:R-:W-:Y:S02]  /*0870*/  IMAD.WIDE.U32 R12, R15, 0x4, R10 ;  /* 0x000000040f0c7825 */ /* 0x000fe400078e000a */
[----:B------:R-:W3:Y:S02]  /*0880*/  LDG.E R20, desc[UR6][R28.64] ;  /* 0x000000061c147981 */ /* 0x000ee4000c1e1900 */
[----:B------:R-:W-:Y:S01]  /*0890*/  IMAD.WIDE.U32 R14, R23, 0x4, R8 ;  /* 0x00000004170e7825 */ /* 0x000fe200078e0008 */
[----:B------:R-:W-:Y:S01]  /*08a0*/  IADD3 R21, PT, PT, R21, 0x3, RZ ;  /* 0x0000000315157810 */ /* 0x000fe20007ffe0ff */
[----:B------:R-:W4:Y:S01]  /*08b0*/  LDG.E R12, desc[UR6][R12.64] ;  /* 0x000000060c0c7981 */ /* 0x000f22000c1e1900 */
[----:B------:R-:W-:-:S03]  /*08c0*/  IADD3 R23, PT, PT, R23, R0, RZ ;  /* 0x0000000017177210 */ /* 0x000fc60007ffe0ff */
[----:B------:R-:W4:Y:S01]  /*08d0*/  LDG.E R15, desc[UR6][R14.64] ;  /* 0x000000060e0f7981 */ /* 0x000f22000c1e1900 */
[----:B------:R-:W-:-:S04]  /*08e0*/  IMAD.WIDE.U32 R10, R21, 0x4, R10 ;  /* 0x00000004150a7825 */ /* 0x000fc800078e000a */
[----:B------:R-:W-:Y:S02]  /*08f0*/  IMAD.WIDE.U32 R8, R23, 0x4, R8 ;  /* 0x0000000417087825 */ /* 0x000fe400078e0008 */
[----:B------:R-:W5:Y:S04]  /*0900*/  LDG.E R10, desc[UR6][R10.64] ;  /* 0x000000060a0a7981 */ /* 0x000f68000c1e1900 */
[----:B------:R-:W5:Y:S01]  /*0910*/  LDG.E R9, desc[UR6][R8.64] ;  /* 0x0000000608097981 */ /* 0x000f62000c1e1900 */
[----:B------:R-:W-:Y:S01]  /*0920*/  IADD3 R6, PT, PT, R6, 0x4, RZ ;  /* 0x0000000406067810 */ /* 0x000fe20007ffe0ff */
[----:B--2---:R-:W-:-:S04]  /*0930*/  FMUL R4, R4, R7 ;  /* 0x0000000704047220 */ /* 0x004fc80000400000 */
[----:B------:R-:W0:Y:S01]  /*0940*/  F2F.F64.F32 R24, R4 ;  /* 0x0000000400187310 */ /* 0x000e220000201800 */
[----:B---3--:R-:W-:-:S07]  /*0950*/  FMUL R20, R20, R17 ;  /* 0x0000001114147220 */ /* 0x008fce0000400000 */
[----:B------:R-:W1:Y:S01]  /*0960*/  F2F.F64.F32 R16, R20 ;  /* 0x0000001400107310 */ /* 0x000e620000201800 */
[----:B----4-:R-:W-:Y:S01]  /*0970*/  FMUL R7, R12, R15 ;  /* 0x0000000f0c077220 */ /* 0x010fe20000400000 */
[----:B0-----:R-:W-:-:S06]  /*0980*/  DADD R24, R18, R24 ;  /* 0x0000000012187229 */ /* 0x001fcc0000000018 */
[----:B------:R-:W0:Y:S01]  /*0990*/  F2F.F64.F32 R12, R7 ;  /* 0x00000007000c7310 */ /* 0x000e220000201800 */
[----:B-----5:R-:W-:Y:S01]  /*09a0*/  FMUL R14, R10, R9 ;  /* 0x000000090a0e7220 */ /* 0x020fe20000400000 */
[----:B-1----:R-:W-:-:S06]  /*09b0*/  DADD R16, R24, R16 ;  /* 0x0000000018107229 */ /* 0x002fcc0000000010 */
[----:B------:R-:W1:Y:S02]  /*09c0*/  F2F.F64.F32 R18, R14 ;  /* 0x0000000e00127310 */ /* 0x000e640000201800 */
[----:B0-----:R-:W-:-:S08]  /*09d0*/  DADD R12, R16, R12 ;  /* 0x00000000100c7229 */ /* 0x001fd0000000000c */
[----:B-1----:R-:W-:-:S11]  /*09e0*/  DADD R18, R12, R18 ;  /* 0x000000000c127229 */ /* 0x002fd60000000012 */
.L_x_5:
[----:B------:R-:W-:Y:S05]  /*09f0*/  @!P1 BRA `(.L_x_4) ;  /* 0x0000000000949947 */ /* 0x000fea0003800000 */
[----:B------:R-:W-:Y:S02]  /*0a00*/  ISETP.NE.AND P0, PT, R22, 0x1, PT ;  /* 0x000000011600780c */ /* 0x000fe40003f05270 */
[----:B------:R-:W-:-:S04]  /*0a10*/  LOP3.LUT R4, R5, 0x1, RZ, 0xc0, !PT ;  /* 0x0000000105047812 */ /* 0x000fc800078ec0ff */
[----:B------:R-:W-:-:S07]  /*0a20*/  ISETP.NE.U32.AND P1, PT, R4, 0x1, PT ;  /* 0x000000010400780c */ /* 0x000fce0003f25070 */
[----:B------:R-:W-:Y:S06]  /*0a30*/  @!P0 BRA `(.L_x_6) ;  /* 0x0000000000548947 */ /* 0x000fec0003800000 */
[----:B------:R-:W0:Y:S01]  /*0a40*/  LDC.64 R10, c[0x0][0x390] ;  /* 0x0000e400ff0a7b82 */ /* 0x000e220000000a00 */
[----:B------:R-:W-:Y:S02]  /*0a50*/  IMAD R7, R2, R5, R6 ;  /* 0x0000000502077224 */ /* 0x000fe400078e0206 */
[----:B------:R-:W-:-:S05]  /*0a60*/  IMAD R17, R6, R0, R3 ;  /* 0x0000000006117224 */ /* 0x000fca00078e0203 */
[----:B------:R-:W1:Y:S01]  /*0a70*/  LDC.64 R8, c[0x0][0x3a0] ;  /* 0x0000e800ff087b82 */ /* 0x000e620000000a00 */
[C---:B0-----:R-:W-:Y:S01]  /*0a80*/  IMAD.WIDE.U32 R14, R7.reuse, 0x4, R10 ;  /* 0x00000004070e7825 */ /* 0x041fe200078e000a */
[----:B------:R-:W-:-:S05]  /*0a90*/  IADD3 R7, PT, PT, R7, 0x1, RZ ;  /* 0x0000000107077810 */ /* 0x000fca0007ffe0ff */
[----:B------:R-:W2:Y:S01]  /*0aa0*/  LDG.E R14, desc[UR6][R14.64] ;  /* 0x000000060e0e7981 */ /* 0x000ea2000c1e1900 */
[C---:B-1----:R-:W-:Y:S01]  /*0ab0*/  IMAD.WIDE.U32 R12, R17.reuse, 0x4, R8 ;  /* 0x00000004110c7825 */ /* 0x042fe200078e0008 */
[----:B------:R-:W-:-:S03]  /*0ac0*/  IADD3 R17, PT, PT, R17, R0, RZ ;  /* 0x0000000011117210 */ /* 0x000fc60007ffe0ff */
[----:B------:R-:W-:Y:S02]  /*0ad0*/  IMAD.WIDE.U32 R10, R7, 0x4, R10 ;  /* 0x00000004070a7825 */ /* 0x000fe400078e000a */
[----:B------:R-:W2:Y:S02]  /*0ae0*/  LDG.E R13, desc[UR6][R12.64] ;  /* 0x000000060c0d7981 */ /* 0x000ea4000c1e1900 */
[----:B------:R-:W-:Y:S02]  /*0af0*/  IMAD.WIDE.U32 R16, R17, 0x4, R8 ;  /* 0x0000000411107825 */ /* 0x000fe400078e0008 */
[----:B------:R-:W3:Y:S04]  /*0b00*/  LDG.E R10, desc[UR6][R10.64] ;  /* 0x000000060a0a7981 */ /* 0x000ee8000c1e1900 */
[----:B------:R-:W3:Y:S01]  /*0b10*/  LDG.E R17, desc[UR6][R16.64] ;  /* 0x0000000610117981 */ /* 0x000ee2000c1e1900 */
[----:B------:R-:W-:Y:S01]  /*0b20*/  IADD3 R6, PT, PT, R6, 0x2, RZ ;  /* 0x0000000206067810 */ /* 0x000fe20007ffe0ff */
[----:B--2---:R-:W-:-:S04]  /*0b30*/  FMUL R4, R14, R13 ;  /* 0x0000000d0e047220 */ /* 0x004fc80000400000 */
[----:B------:R-:W0:Y:S01]  /*0b40*/  F2F.F64.F32 R8, R4 ;  /* 0x0000000400087310 */ /* 0x000e220000201800 */
[----:B---3--:R-:W-:-:S07]  /*0b50*/  FMUL R20, R10, R17 ;  /* 0x000000110a147220 */ /* 0x008fce0000400000 */
[----:B------:R-:W1:Y:S01]  /*0b60*/  F2F.F64.F32 R20, R20 ;  /* 0x0000001400147310 */ /* 0x000e620000201800 */
[----:B0-----:R-:W-:-:S08]  /*0b70*/  DADD R8, R18, R8 ;  /* 0x0000000012087229 */ /* 0x001fd00000000008 */
[----:B-1----:R-:W-:-:S11]  /*0b80*/  DADD R18, R8, R20 ;  /* 0x0000000008127229 */ /* 0x002fd60000000014 */
.L_x_6:
[----:B------:R-:W-:Y:S05]  /*0b90*/  @P1 BRA `(.L_x_4) ;  /* 0x00000000002c1947 */ /* 0x000fea0003800000 */
[----:B------:R-:W0:Y:S01]  /*0ba0*/  LDC.64 R8, c[0x0][0x390] ;  /* 0x0000e400ff087b82 */ /* 0x000e220000000a00 */
[----:B------:R-:W-:Y:S02]  /*0bb0*/  IMAD R5, R2, R5, R6 ;  /* 0x0000000502057224 */ /* 0x000fe400078e0206 */
[----:B------:R-:W-:-:S05]  /*0bc0*/  IMAD R7, R6, R0, R3 ;  /* 0x0000000006077224 */ /* 0x000fca00078e0203 */
[----:B------:R-:W1:Y:S01]  /*0bd0*/  LDC.64 R10, c[0x0][0x3a0] ;  /* 0x0000e800ff0a7b82 */ /* 0x000e620000000a00 */
[----:B0-----:R-:W-:-:S06]  /*0be0*/  IMAD.WIDE.U32 R4, R5, 0x4, R8 ;  /* 0x0000000405047825 */ /* 0x001fcc00078e0008 */
[----:B------:R-:W2:Y:S01]  /*0bf0*/  LDG.E R4, desc[UR6][R4.64] ;  /* 0x0000000604047981 */ /* 0x000ea2000c1e1900 */
[----:B-1----:R-:W-:-:S06]  /*0c00*/  IMAD.WIDE.U32 R6, R7, 0x4, R10 ;  /* 0x0000000407067825 */ /* 0x002fcc00078e000a */
[----:B------:R-:W2:Y:S02]  /*0c10*/  LDG.E R7, desc[UR6][R6.64] ;  /* 0x0000000606077981 */ /* 0x000ea4000c1e1900 */
[----:B--2---:R-:W-:-:S06]  /*0c20*/  FMUL R8, R4, R7 ;  /* 0x0000000704087220 */ /* 0x004fcc0000400000 */
[----:B------:R-:W0:Y:S02]  /*0c30*/  F2F.F64.F32 R8, R8 ;  /* 0x0000000800087310 */ /* 0x000e240000201800 */
[----:B0-----:R-:W-:-:S11]  /*0c40*/  DADD R18, R18, R8 ;  /* 0x0000000012127229 */ /* 0x001fd60000000008 */
.L_x_4:
[----:B------:R0:W1:Y:S02]  /*0c50*/  F2F.F32.F64 R19, R18 ;  /* 0x0000001200137310 */ /* 0x0000640000301000 */
.L_x_1:
[----:B------:R-:W2:Y:S01]  /*0c60*/  LDC.64 R4, c[0x0][0x380] ;  /* 0x0000e000ff047b82 */ /* 0x000ea20000000a00 */
[----:B------:R-:W-:-:S04]  /*0c70*/  IMAD R3, R2, R0, R3 ;  /* 0x0000000002037224 */ /* 0x000fc800078e0203 */
[----:B--2---:R-:W-:-:S05]  /*0c80*/  IMAD.WIDE.U32 R2, R3, 0x4, R4 ;  /* 0x0000000403027825 */ /* 0x004fca00078e0004 */
[----:B-1----:R-:W-:Y:S01]  /*0c90*/  STG.E desc[UR6][R2.64], R19 ;  /* 0x0000001302007986 */ /* 0x002fe2000c101906 */
[----:B------:R-:W-:Y:S05]  /*0ca0*/  EXIT ;  /* 0x000000000000794d */ /* 0x000fea0003800000 */
.L_x_7:
        /* <DEDUP_REMOVED lines=13> */
.L_x_9:


//--------------------- .nv.shared.reserved.0     --------------------------
	.section	.nv.shared.reserved.0,"aw",@nobits
	.weak		__nv_reservedSMEM_offset_0_alias
	.size		__nv_reservedSMEM_offset_0_alias, 0, 64
	.other		__nv_reservedSMEM_offset_0_alias,@"STO_CUDA_RESERVED_SHARED STV_DEFAULT"
__nv_reservedSMEM_offset_0_alias:
	.zero		0
	.zero		64


//--------------------- .nv.constant0._Z3setPfjS_jS_j --------------------------
	.section	.nv.constant0._Z3setPfjS_jS_j,"a",@progbits
	.sectionflags	@""
	.align	4
.nv.constant0._Z3setPfjS_jS_j:
	.zero		940


//--------------------- .nv.constant0._Z8product1PfjS_jS_j --------------------------
	.section	.nv.constant0._Z8product1PfjS_jS_j,"a",@progbits
	.sectionflags	@""
	.align	4
.nv.constant0._Z8product1PfjS_jS_j:
	.zero		940


//--------------------- SYMBOLS --------------------------

	.type		.nv.reservedSmem.offset0,@object
	.size		.nv.reservedSmem.offset0,0x4
